//
// Generated by NVIDIA NVVM Compiler
//
// Compiler Build ID: CL-36424714
// Cuda compilation tools, release 13.0, V13.0.88
// Based on NVVM 20.0.0
//

.version 9.0
.target sm_100
.address_size 64

	// .globl	_Z21kernelMatrixTransposePiS_

.visible .entry _Z21kernelMatrixTransposePiS_(
	.param .u64 .ptr .align 1 _Z21kernelMatrixTransposePiS__param_0,
	.param .u64 .ptr .align 1 _Z21kernelMatrixTransposePiS__param_1
)
{
	.reg .pred 	%p<4>;
	.reg .b32 	%r<15>;
	.reg .b64 	%rd<9>;

	ld.param.u64 	%rd1, [_Z21kernelMatrixTransposePiS__param_0];
	ld.param.u64 	%rd2, [_Z21kernelMatrixTransposePiS__param_1];
	mov.u32 	%r3, %tid.x;
	mov.u32 	%r4, %ctaid.x;
	mov.u32 	%r5, %ntid.x;
	mad.lo.s32 	%r1, %r4, %r5, %r3;
	mov.u32 	%r6, %tid.y;
	mov.u32 	%r7, %ctaid.y;
	mov.u32 	%r8, %ntid.y;
	mad.lo.s32 	%r9, %r7, %r8, %r6;
	setp.gt.s32 	%p1, %r1, 15;
	setp.gt.u32 	%p2, %r9, 7;
	or.pred  	%p3, %p1, %p2;
	@%p3 bra 	$L__BB0_2;
	cvta.to.global.u64 	%rd3, %rd1;
	cvta.to.global.u64 	%rd4, %rd2;
	shl.b32 	%r10, %r9, 4;
	add.s32 	%r11, %r10, %r1;
	shl.b32 	%r12, %r1, 3;
	add.s32 	%r13, %r12, %r9;
	mul.wide.s32 	%rd5, %r11, 4;
	add.s64 	%rd6, %rd3, %rd5;
	ld.global.u32 	%r14, [%rd6];
	mul.wide.s32 	%rd7, %r13, 4;
	add.s64 	%rd8, %rd4, %rd7;
	st.global.u32 	[%rd8], %r14;
$L__BB0_2:
	ret;

}


// ===== COMPILED SASS (sm_100) =====

	.target	sm_100

	.elftype	@"ET_EXEC"


//--------------------- .note.nv.tkinfo           --------------------------
	.section	.note.nv.tkinfo,"",@"SHT_NOTE"
	.sectionflags	@"SHF_NOTE_NV_TKINFO"
	.tkinfo
        /*0018*/ 	.word	0x00000002
        /*0030*/ 	.string	""
        /*0030*/ 	.string	"ptxas"
        /*0030*/ 	.string	"Cuda compilation tools, release 13.0, V13.0.88"
        /*0030*/ 	.string	"Build cuda_13.0.r13.0/compiler.36424714_0"
        /*0030*/ 	.string	"-arch sm_100 -m 64 "



//--------------------- .note.nv.cuinfo           --------------------------
	.section	.note.nv.cuinfo,"",@"SHT_NOTE"
	.sectionflags	@"SHF_NOTE_NV_CUINFO"
        /*0018*/ 	.short	0x0002
        /*001a*/ 	.short	0x0064
        /*001c*/ 	.short	0x0082
	.zero		2


//--------------------- .nv.info                  --------------------------
	.section	.nv.info,"",@"SHT_CUDA_INFO"
	.align	4


	//----- nvinfo : EIATTR_REGCOUNT
	.align		4
        /*0000*/ 	.byte	0x04, 0x2f
        /*0002*/ 	.short	(.L_1 - .L_0)
	.align		4
.L_0:
        /*0004*/ 	.word	index@(_Z21kernelMatrixTransposePiS_)
        /*0008*/ 	.word	0x0000000a


	//----- nvinfo : EIATTR_FRAME_SIZE
	.align		4
.L_1:
        /*000c*/ 	.byte	0x04, 0x11
        /*000e*/ 	.short	(.L_3 - .L_2)
	.align		4
.L_2:
        /*0010*/ 	.word	index@(_Z21kernelMatrixTransposePiS_)
        /*0014*/ 	.word	0x00000000


	//----- nvinfo : EIATTR_MIN_STACK_SIZE
	.align		4
.L_3:
        /*0018*/ 	.byte	0x04, 0x12
        /*001a*/ 	.short	(.L_5 - .L_4)
	.align		4
.L_4:
        /*001c*/ 	.word	index@(_Z21kernelMatrixTransposePiS_)
        /*0020*/ 	.word	0x00000000
.L_5:


//--------------------- .nv.compat                --------------------------
	.section	.nv.compat,"",@"SHT_CUDA_COMPAT_INFO"
	.align	4
        /*0000*/ 	.byte	0x02, 0x09, 0x00, 0x00, 0x02, 0x02, 0x01, 0x00, 0x02, 0x05, 0x05, 0x00, 0x03, 0x07, 0x01, 0x01
        /*0010*/ 	.byte	0x02, 0x03, 0x00, 0x00, 0x02, 0x06, 0x01, 0x00, 0x04, 0x0b, 0x08, 0x00, 0x09, 0x00, 0x00, 0x00
        /*0020*/ 	.byte	0x00, 0x00, 0x00, 0x00


//--------------------- .nv.info._Z21kernelMatrixTransposePiS_ --------------------------
	.section	.nv.info._Z21kernelMatrixTransposePiS_,"",@"SHT_CUDA_INFO"
	.sectionflags	@""
	.align	4


	//----- nvinfo : EIATTR_CUDA_API_VERSION
	.align		4
        /*0000*/ 	.byte	0x04, 0x37
        /*0002*/ 	.short	(.L_7 - .L_6)
.L_6:
        /*0004*/ 	.word	0x00000082


	//----- nvinfo : EIATTR_KPARAM_INFO
	.align		4
.L_7:
        /*0008*/ 	.byte	0x04, 0x17
        /*000a*/ 	.short	(.L_9 - .L_8)
.L_8:
        /*000c*/ 	.word	0x00000000
        /*0010*/ 	.short	0x0001
        /*0012*/ 	.short	0x0008
        /*0014*/ 	.byte	0x00, 0xf5, 0x21, 0x00


	//----- nvinfo : EIATTR_KPARAM_INFO
	.align		4
.L_9:
        /*0018*/ 	.byte	0x04, 0x17
        /*001a*/ 	.short	(.L_11 - .L_10)
.L_10:
        /*001c*/ 	.word	0x00000000
        /*0020*/ 	.short	0x0000
        /*0022*/ 	.short	0x0000
        /*0024*/ 	.byte	0x00, 0xf5, 0x21, 0x00


	//----- nvinfo : EIATTR_SPARSE_MMA_MASK
	.align		4
.L_11:
        /*0028*/ 	.byte	0x03, 0x50
        /*002a*/ 	.short	0x0000


	//----- nvinfo : EIATTR_MAXREG_COUNT
	.align		4
        /*002c*/ 	.byte	0x03, 0x1b
        /*002e*/ 	.short	0x00ff


	//----- nvinfo : EIATTR_MERCURY_ISA_VERSION
	.align		4
        /*0030*/ 	.byte	0x03, 0x5f
        /*0032*/ 	.short	0x0101


	//----- nvinfo : EIATTR_VRC_CTA_INIT_COUNT
	.align		4
        /*0034*/ 	.byte	0x02, 0x4a
	.zero		1
	.zero		1


	//----- nvinfo : EIATTR_EXIT_INSTR_OFFSETS
	.align		4
        /*0038*/ 	.byte	0x04, 0x1c
        /*003a*/ 	.short	(.L_13 - .L_12)


	//   ....[0]....
.L_12:
        /*003c*/ 	.word	0x000000b0


	//   ....[1]....
        /*0040*/ 	.word	0x00000150


	//----- nvinfo : EIATTR_CBANK_PARAM_SIZE
	.align		4
.L_13:
        /*0044*/ 	.byte	0x03, 0x19
        /*0046*/ 	.short	0x0010


	//----- nvinfo : EIATTR_PARAM_CBANK
	.align		4
        /*0048*/ 	.byte	0x04, 0x0a
        /*004a*/ 	.short	(.L_15 - .L_14)
	.align		4
.L_14:
        /*004c*/ 	.word	index@(.nv.constant0._Z21kernelMatrixTransposePiS_)
        /*0050*/ 	.short	0x0380
        /*0052*/ 	.short	0x0010


	//----- nvinfo : EIATTR_SW_WAR
	.align		4
.L_15:
        /*0054*/ 	.byte	0x04, 0x36
        /*0056*/ 	.short	(.L_17 - .L_16)
.L_16:
        /*0058*/ 	.word	0x00000008
.L_17:


//--------------------- .nv.callgraph             --------------------------
	.section	.nv.callgraph,"",@"SHT_CUDA_CALLGRAPH"
	.align	4
	.sectionentsize	8
	.align		4
        /*0000*/ 	.word	0x00000000
	.align		4
        /*0004*/ 	.word	0xffffffff
	.align		4
        /*0008*/ 	.word	0x00000000
	.align		4
        /*000c*/ 	.word	0xfffffffe
	.align		4
        /*0010*/ 	.word	0x00000000
	.align		4
        /*0014*/ 	.word	0xfffffffd
	.align		4
        /*0018*/ 	.word	0x00000000
	.align		4
        /*001c*/ 	.word	0xfffffffc


//--------------------- .text._Z21kernelMatrixTransposePiS_ --------------------------
	.section	.text._Z21kernelMatrixTransposePiS_,"ax",@progbits
	.align	128
        .global         _Z21kernelMatrixTransposePiS_
        .type           _Z21kernelMatrixTransposePiS_,@function
        .size           _Z21kernelMatrixTransposePiS_,(.L_x_1 - _Z21kernelMatrixTransposePiS_)
        .other          _Z21kernelMatrixTransposePiS_,@"STO_CUDA_ENTRY STV_DEFAULT"
_Z21kernelMatrixTransposePiS_:
.text._Z21kernelMatrixTransposePiS_:
[----:B------:R-:W-:Y:S01]  /*0000*/  LDC R1, c[0x0][0x37c] ;  /* 0x0000df00ff017b82 */ /* 0x000fe20000000800 */
[----:B------:R-:W0:Y:S07]  /*0010*/  S2R R7, SR_TID.Y ;  /* 0x0000000000077919 */ /* 0x000e2e0000002200 */
[----:B------:R-:W1:Y:S01]  /*0020*/  LDC R3, c[0x0][0x360] ;  /* 0x0000d800ff037b82 */ /* 0x000e620000000800 */
[----:B------:R-:W1:Y:S07]  /*0030*/  S2R R0, SR_TID.X ;  /* 0x0000000000007919 */ /* 0x000e6e0000002100 */
[----:B------:R-:W0:Y:S08]  /*0040*/  S2UR UR5, SR_CTAID.Y ;  /* 0x00000000000579c3 */ /* 0x000e300000002600 */
[----:B------:R-:W0:Y:S08]  /*0050*/  LDC R2, c[0x0][0x364] ;  /* 0x0000d900ff027b82 */ /* 0x000e300000000800 */
[----:B------:R-:W1:Y:S01]  /*0060*/  S2UR UR4, SR_CTAID.X ;  /* 0x00000000000479c3 */ /* 0x000e620000002500 */
[----:B0-----:R-:W-:-:S05]  /*0070*/  IMAD R7, R2, UR5, R7 ;  /* 0x0000000502077c24 */ /* 0x001fca000f8e0207 */
[----:B------:R-:W-:Y:S01]  /*0080*/  ISETP.GT.U32.AND P0, PT, R7, 0x7, PT ;  /* 0x000000070700780c */ /* 0x000fe20003f04070 */
[----:B-1----:R-:W-:-:S05]  /*0090*/  IMAD R0, R3, UR4, R0 ;  /* 0x0000000403007c24 */ /* 0x002fca000f8e0200 */
[----:B------:R-:W-:-:S13]  /*00a0*/  ISETP.GT.OR P0, PT, R0, 0xf, P0 ;  /* 0x0000000f0000780c */ /* 0x000fda0000704670 */
[----:B------:R-:W-:Y:S05]  /*00b0*/  @P0 EXIT ;  /* 0x000000000000094d */ /* 0x000fea0003800000 */
[----:B------:R-:W0:Y:S01]  /*00c0*/  LDC.64 R2, c[0x0][0x380] ;  /* 0x0000e000ff027b82 */ /* 0x000e220000000a00 */
[----:B------:R-:W1:Y:S01]  /*00d0*/  LDCU.64 UR4, c[0x0][0x358] ;  /* 0x00006b00ff0477ac */ /* 0x000e620008000a00 */
[----:B------:R-:W-:-:S05]  /*00e0*/  LEA R5, R7, R0, 0x4 ;  /* 0x0000000007057211 */ /* 0x000fca00078e20ff */
[----:B0-----:R-:W-:Y:S02]  /*00f0*/  IMAD.WIDE R2, R5, 0x4, R2 ;  /* 0x0000000405027825 */ /* 0x001fe400078e0202 */
[----:B------:R-:W0:Y:S04]  /*0100*/  LDC.64 R4, c[0x0][0x388] ;  /* 0x0000e200ff047b82 */ /* 0x000e280000000a00 */
[----:B-1----:R-:W2:Y:S01]  /*0110*/  LDG.E R3, desc[UR4][R2.64] ;  /* 0x0000000402037981 */ /* 0x002ea2000c1e1900 */
[----:B------:R-:W-:-:S05]  /*0120*/  LEA R7, R0, R7, 0x3 ;  /* 0x0000000700077211 */ /* 0x000fca00078e18ff */
[----:B0-----:R-:W-:-:S05]  /*0130*/  IMAD.WIDE R4, R7, 0x4, R4 ;  /* 0x0000000407047825 */ /* 0x001fca00078e0204 */
[----:B--2---:R-:W-:Y:S01]  /*0140*/  STG.E desc[UR4][R4.64], R3 ;  /* 0x0000000304007986 */ /* 0x004fe2000c101904 */
[----:B------:R-:W-:Y:S05]  /*0150*/  EXIT ;  /* 0x000000000000794d */ /* 0x000fea0003800000 */
.L_x_0:
[----:B------:R-:W-:-:S00]  /*0160*/  BRA `(.L_x_0) ;  /* 0xfffffffc00fc7947 */ /* 0x000fc0000383ffff */
[----:B------:R-:W-:-:S00]  /*0170*/  NOP ;  /* 0x0000000000007918 */ /* 0x000fc00000000000 */
        /* <DEDUP_REMOVED lines=8> */
.L_x_1:


//--------------------- .nv.shared.reserved.0     --------------------------
	.section	.nv.shared.reserved.0,"aw",@nobits
	.weak		__nv_reservedSMEM_offset_0_alias
	.size		__nv_reservedSMEM_offset_0_alias, 0, 64
	.other		__nv_reservedSMEM_offset_0_alias,@"STO_CUDA_RESERVED_SHARED STV_DEFAULT"
__nv_reservedSMEM_offset_0_alias:
	.zero		0
	.zero		64


//--------------------- .nv.constant0._Z21kernelMatrixTransposePiS_ --------------------------
	.section	.nv.constant0._Z21kernelMatrixTransposePiS_,"a",@progbits
	.sectionflags	@""
	.align	4
.nv.constant0._Z21kernelMatrixTransposePiS_:
	.zero		912


//--------------------- SYMBOLS --------------------------

	.type		.nv.reservedSmem.offset0,@object
	.size		.nv.reservedSmem.offset0,0x4
